//
// Generated by NVIDIA NVVM Compiler
//
// Compiler Build ID: CL-36424714
// Cuda compilation tools, release 13.0, V13.0.88
// Based on NVVM 20.0.0
//

.version 9.0
.target sm_100
.address_size 64

	// .globl	_Z7vec_addPiS_S_i

.visible .entry _Z7vec_addPiS_S_i(
	.param .u64 .ptr .align 1 _Z7vec_addPiS_S_i_param_0,
	.param .u64 .ptr .align 1 _Z7vec_addPiS_S_i_param_1,
	.param .u64 .ptr .align 1 _Z7vec_addPiS_S_i_param_2,
	.param .u32 _Z7vec_addPiS_S_i_param_3
)
{
	.reg .pred 	%p<2>;
	.reg .b32 	%r<9>;
	.reg .b64 	%rd<11>;

	ld.param.u64 	%rd1, [_Z7vec_addPiS_S_i_param_0];
	ld.param.u64 	%rd2, [_Z7vec_addPiS_S_i_param_1];
	ld.param.u64 	%rd3, [_Z7vec_addPiS_S_i_param_2];
	ld.param.u32 	%r2, [_Z7vec_addPiS_S_i_param_3];
	mov.u32 	%r3, %tid.x;
	mov.u32 	%r4, %ctaid.x;
	mov.u32 	%r5, %ntid.x;
	mad.lo.s32 	%r1, %r4, %r5, %r3;
	setp.ge.s32 	%p1, %r1, %r2;
	@%p1 bra 	$L__BB0_2;
	cvta.to.global.u64 	%rd4, %rd1;
	cvta.to.global.u64 	%rd5, %rd2;
	cvta.to.global.u64 	%rd6, %rd3;
	mul.wide.s32 	%rd7, %r1, 4;
	add.s64 	%rd8, %rd4, %rd7;
	ld.global.u32 	%r6, [%rd8];
	add.s64 	%rd9, %rd5, %rd7;
	ld.global.u32 	%r7, [%rd9];
	add.s32 	%r8, %r7, %r6;
	add.s64 	%rd10, %rd6, %rd7;
	st.global.u32 	[%rd10], %r8;
$L__BB0_2:
	ret;

}


// ===== COMPILED SASS (sm_100) =====

	.target	sm_100

	.elftype	@"ET_EXEC"


//--------------------- .note.nv.tkinfo           --------------------------
	.section	.note.nv.tkinfo,"",@"SHT_NOTE"
	.sectionflags	@"SHF_NOTE_NV_TKINFO"
	.tkinfo
        /*0018*/ 	.word	0x00000002
        /*0030*/ 	.string	""
        /*0030*/ 	.string	"ptxas"
        /*0030*/ 	.string	"Cuda compilation tools, release 13.0, V13.0.88"
        /*0030*/ 	.string	"Build cuda_13.0.r13.0/compiler.36424714_0"
        /*0030*/ 	.string	"-arch sm_100 -m 64 "



//--------------------- .note.nv.cuinfo           --------------------------
	.section	.note.nv.cuinfo,"",@"SHT_NOTE"
	.sectionflags	@"SHF_NOTE_NV_CUINFO"
        /*0018*/ 	.short	0x0002
        /*001a*/ 	.short	0x0064
        /*001c*/ 	.short	0x0082
	.zero		2


//--------------------- .nv.info                  --------------------------
	.section	.nv.info,"",@"SHT_CUDA_INFO"
	.align	4


	//----- nvinfo : EIATTR_REGCOUNT
	.align		4
        /*0000*/ 	.byte	0x04, 0x2f
        /*0002*/ 	.short	(.L_1 - .L_0)
	.align		4
.L_0:
        /*0004*/ 	.word	index@(_Z7vec_addPiS_S_i)
        /*0008*/ 	.word	0x0000000c


	//----- nvinfo : EIATTR_FRAME_SIZE
	.align		4
.L_1:
        /*000c*/ 	.byte	0x04, 0x11
        /*000e*/ 	.short	(.L_3 - .L_2)
	.align		4
.L_2:
        /*0010*/ 	.word	index@(_Z7vec_addPiS_S_i)
        /*0014*/ 	.word	0x00000000


	//----- nvinfo : EIATTR_MIN_STACK_SIZE
	.align		4
.L_3:
        /*0018*/ 	.byte	0x04, 0x12
        /*001a*/ 	.short	(.L_5 - .L_4)
	.align		4
.L_4:
        /*001c*/ 	.word	index@(_Z7vec_addPiS_S_i)
        /*0020*/ 	.word	0x00000000
.L_5:


//--------------------- .nv.compat                --------------------------
	.section	.nv.compat,"",@"SHT_CUDA_COMPAT_INFO"
	.align	4
        /*0000*/ 	.byte	0x02, 0x09, 0x00, 0x00, 0x02, 0x02, 0x01, 0x00, 0x02, 0x05, 0x05, 0x00, 0x03, 0x07, 0x01, 0x01
        /*0010*/ 	.byte	0x02, 0x03, 0x00, 0x00, 0x02, 0x06, 0x01, 0x00, 0x04, 0x0b, 0x08, 0x00, 0x09, 0x00, 0x00, 0x00
        /*0020*/ 	.byte	0x00, 0x00, 0x00, 0x00


//--------------------- .nv.info._Z7vec_addPiS_S_i --------------------------
	.section	.nv.info._Z7vec_addPiS_S_i,"",@"SHT_CUDA_INFO"
	.sectionflags	@""
	.align	4


	//----- nvinfo : EIATTR_CUDA_API_VERSION
	.align		4
        /*0000*/ 	.byte	0x04, 0x37
        /*0002*/ 	.short	(.L_7 - .L_6)
.L_6:
        /*0004*/ 	.word	0x00000082


	//----- nvinfo : EIATTR_KPARAM_INFO
	.align		4
.L_7:
        /*0008*/ 	.byte	0x04, 0x17
        /*000a*/ 	.short	(.L_9 - .L_8)
.L_8:
        /*000c*/ 	.word	0x00000000
        /*0010*/ 	.short	0x0003
        /*0012*/ 	.short	0x0018
        /*0014*/ 	.byte	0x00, 0xf0, 0x11, 0x00


	//----- nvinfo : EIATTR_KPARAM_INFO
	.align		4
.L_9:
        /*0018*/ 	.byte	0x04, 0x17
        /*001a*/ 	.short	(.L_11 - .L_10)
.L_10:
        /*001c*/ 	.word	0x00000000
        /*0020*/ 	.short	0x0002
        /*0022*/ 	.short	0x0010
        /*0024*/ 	.byte	0x00, 0xf5, 0x21, 0x00


	//----- nvinfo : EIATTR_KPARAM_INFO
	.align		4
.L_11:
        /*0028*/ 	.byte	0x04, 0x17
        /*002a*/ 	.short	(.L_13 - .L_12)
.L_12:
        /*002c*/ 	.word	0x00000000
        /*0030*/ 	.short	0x0001
        /*0032*/ 	.short	0x0008
        /*0034*/ 	.byte	0x00, 0xf5, 0x21, 0x00


	//----- nvinfo : EIATTR_KPARAM_INFO
	.align		4
.L_13:
        /*0038*/ 	.byte	0x04, 0x17
        /*003a*/ 	.short	(.L_15 - .L_14)
.L_14:
        /*003c*/ 	.word	0x00000000
        /*0040*/ 	.short	0x0000
        /*0042*/ 	.short	0x0000
        /*0044*/ 	.byte	0x00, 0xf5, 0x21, 0x00


	//----- nvinfo : EIATTR_SPARSE_MMA_MASK
	.align		4
.L_15:
        /*0048*/ 	.byte	0x03, 0x50
        /*004a*/ 	.short	0x0000


	//----- nvinfo : EIATTR_MAXREG_COUNT
	.align		4
        /*004c*/ 	.byte	0x03, 0x1b
        /*004e*/ 	.short	0x00ff


	//----- nvinfo : EIATTR_MERCURY_ISA_VERSION
	.align		4
        /*0050*/ 	.byte	0x03, 0x5f
        /*0052*/ 	.short	0x0101


	//----- nvinfo : EIATTR_VRC_CTA_INIT_COUNT
	.align		4
        /*0054*/ 	.byte	0x02, 0x4a
	.zero		1
	.zero		1


	//----- nvinfo : EIATTR_EXIT_INSTR_OFFSETS
	.align		4
        /*0058*/ 	.byte	0x04, 0x1c
        /*005a*/ 	.short	(.L_17 - .L_16)


	//   ....[0]....
.L_16:
        /*005c*/ 	.word	0x00000070


	//   ....[1]....
        /*0060*/ 	.word	0x00000130


	//----- nvinfo : EIATTR_CBANK_PARAM_SIZE
	.align		4
.L_17:
        /*0064*/ 	.byte	0x03, 0x19
        /*0066*/ 	.short	0x001c


	//----- nvinfo : EIATTR_PARAM_CBANK
	.align		4
        /*0068*/ 	.byte	0x04, 0x0a
        /*006a*/ 	.short	(.L_19 - .L_18)
	.align		4
.L_18:
        /*006c*/ 	.word	index@(.nv.constant0._Z7vec_addPiS_S_i)
        /*0070*/ 	.short	0x0380
        /*0072*/ 	.short	0x001c


	//----- nvinfo : EIATTR_SW_WAR
	.align		4
.L_19:
        /*0074*/ 	.byte	0x04, 0x36
        /*0076*/ 	.short	(.L_21 - .L_20)
.L_20:
        /*0078*/ 	.word	0x00000008
.L_21:


//--------------------- .nv.callgraph             --------------------------
	.section	.nv.callgraph,"",@"SHT_CUDA_CALLGRAPH"
	.align	4
	.sectionentsize	8
	.align		4
        /*0000*/ 	.word	0x00000000
	.align		4
        /*0004*/ 	.word	0xffffffff
	.align		4
        /*0008*/ 	.word	0x00000000
	.align		4
        /*000c*/ 	.word	0xfffffffe
	.align		4
        /*0010*/ 	.word	0x00000000
	.align		4
        /*0014*/ 	.word	0xfffffffd
	.align		4
        /*0018*/ 	.word	0x00000000
	.align		4
        /*001c*/ 	.word	0xfffffffc


//--------------------- .text._Z7vec_addPiS_S_i   --------------------------
	.section	.text._Z7vec_addPiS_S_i,"ax",@progbits
	.align	128
        .global         _Z7vec_addPiS_S_i
        .type           _Z7vec_addPiS_S_i,@function
        .size           _Z7vec_addPiS_S_i,(.L_x_1 - _Z7vec_addPiS_S_i)
        .other          _Z7vec_addPiS_S_i,@"STO_CUDA_ENTRY STV_DEFAULT"
_Z7vec_addPiS_S_i:
.text._Z7vec_addPiS_S_i:
[----:B------:R-:W-:Y:S01]  /*0000*/  LDC R1, c[0x0][0x37c] ;  /* 0x0000df00ff017b82 */ /* 0x000fe20000000800 */
[----:B------:R-:W0:Y:S07]  /*0010*/  S2R R9, SR_TID.X ;  /* 0x0000000000097919 */ /* 0x000e2e0000002100 */
[----:B------:R-:W0:Y:S01]  /*0020*/  S2UR UR4, SR_CTAID.X ;  /* 0x00000000000479c3 */ /* 0x000e220000002500 */
[----:B------:R-:W1:Y:S07]  /*0030*/  LDCU UR5, c[0x0][0x398] ;  /* 0x00007300ff0577ac */ /* 0x000e6e0008000800 */
[----:B------:R-:W0:Y:S02]  /*0040*/  LDC R0, c[0x0][0x360] ;  /* 0x0000d800ff007b82 */ /* 0x000e240000000800 */
[----:B0-----:R-:W-:-:S05]  /*0050*/  IMAD R9, R0, UR4, R9 ;  /* 0x0000000400097c24 */ /* 0x001fca000f8e0209 */
[----:B-1----:R-:W-:-:S13]  /*0060*/  ISETP.GE.AND P0, PT, R9, UR5, PT ;  /* 0x0000000509007c0c */ /* 0x002fda000bf06270 */
[----:B------:R-:W-:Y:S05]  /*0070*/  @P0 EXIT ;  /* 0x000000000000094d */ /* 0x000fea0003800000 */
[----:B------:R-:W0:Y:S01]  /*0080*/  LDC.64 R2, c[0x0][0x380] ;  /* 0x0000e000ff027b82 */ /* 0x000e220000000a00 */
[----:B------:R-:W1:Y:S07]  /*0090*/  LDCU.64 UR4, c[0x0][0x358] ;  /* 0x00006b00ff0477ac */ /* 0x000e6e0008000a00 */
[----:B------:R-:W2:Y:S08]  /*00a0*/  LDC.64 R4, c[0x0][0x388] ;  /* 0x0000e200ff047b82 */ /* 0x000eb00000000a00 */
[----:B------:R-:W3:Y:S01]  /*00b0*/  LDC.64 R6, c[0x0][0x390] ;  /* 0x0000e400ff067b82 */ /* 0x000ee20000000a00 */
[----:B0-----:R-:W-:-:S06]  /*00c0*/  IMAD.WIDE R2, R9, 0x4, R2 ;  /* 0x0000000409027825 */ /* 0x001fcc00078e0202 */
[----:B-1----:R-:W4:Y:S01]  /*00d0*/  LDG.E R2, desc[UR4][R2.64] ;  /* 0x0000000402027981 */ /* 0x002f22000c1e1900 */
[----:B--2---:R-:W-:-:S06]  /*00e0*/  IMAD.WIDE R4, R9, 0x4, R4 ;  /* 0x0000000409047825 */ /* 0x004fcc00078e0204 */
[----:B------:R-:W4:Y:S01]  /*00f0*/  LDG.E R5, desc[UR4][R4.64] ;  /* 0x0000000404057981 */ /* 0x000f22000c1e1900 */
[----:B---3--:R-:W-:Y:S01]  /*0100*/  IMAD.WIDE R6, R9, 0x4, R6 ;  /* 0x0000000409067825 */ /* 0x008fe200078e0206 */
[----:B----4-:R-:W-:-:S05]  /*0110*/  IADD3 R9, PT, PT, R2, R5, RZ ;  /* 0x0000000502097210 */ /* 0x010fca0007ffe0ff */
[----:B------:R-:W-:Y:S01]  /*0120*/  STG.E desc[UR4][R6.64], R9 ;  /* 0x0000000906007986 */ /* 0x000fe2000c101904 */
[----:B------:R-:W-:Y:S05]  /*0130*/  EXIT ;  /* 0x000000000000794d */ /* 0x000fea0003800000 */
.L_x_0:
[----:B------:R-:W-:-:S00]  /*0140*/  BRA `(.L_x_0) ;  /* 0xfffffffc00fc7947 */ /* 0x000fc0000383ffff */
[----:B------:R-:W-:-:S00]  /*0150*/  NOP ;  /* 0x0000000000007918 */ /* 0x000fc00000000000 */
        /* <DEDUP_REMOVED lines=10> */
.L_x_1:


//--------------------- .nv.shared.reserved.0     --------------------------
	.section	.nv.shared.reserved.0,"aw",@nobits
	.weak		__nv_reservedSMEM_offset_0_alias
	.size		__nv_reservedSMEM_offset_0_alias, 0, 64
	.other		__nv_reservedSMEM_offset_0_alias,@"STO_CUDA_RESERVED_SHARED STV_DEFAULT"
__nv_reservedSMEM_offset_0_alias:
	.zero		0
	.zero		64


//--------------------- .nv.constant0._Z7vec_addPiS_S_i --------------------------
	.section	.nv.constant0._Z7vec_addPiS_S_i,"a",@progbits
	.sectionflags	@""
	.align	4
.nv.constant0._Z7vec_addPiS_S_i:
	.zero		924


//--------------------- SYMBOLS --------------------------

	.type		.nv.reservedSmem.offset0,@object
	.size		.nv.reservedSmem.offset0,0x4
